	.headerflags	@"EF_CUDA_TEXMODE_UNIFIED EF_CUDA_64BIT_ADDRESS EF_CUDA_ACCELERATORS EF_CUDA_SM90 EF_CUDA_VIRTUAL_SM(EF_CUDA_SM90)"
	.elftype	@"ET_EXEC"


//--------------------- .nv.info                  --------------------------
	.section	.nv.info,"",@"SHT_CUDA_INFO"
	.align	4


	//----- nvinfo : EIATTR_REGCOUNT
	.align		4
        /*0000*/ 	.byte	0x04, 0x2f
        /*0002*/ 	.short	(.L_1 - .L_0)
	.align		4
.L_0:
        /*0004*/ 	.word	index@(triton_poi_fused__softmax_0)
        /*0008*/ 	.word	0x00000014


	//----- nvinfo : EIATTR_MIN_STACK_SIZE
	.align		4
.L_1:
        /*000c*/ 	.byte	0x04, 0x12
        /*000e*/ 	.short	(.L_3 - .L_2)
	.align		4
.L_2:
        /*0010*/ 	.word	index@(triton_poi_fused__softmax_0)
        /*0014*/ 	.word	0x00000000


	//----- nvinfo : EIATTR_FRAME_SIZE
	.align		4
.L_3:
        /*0018*/ 	.byte	0x04, 0x11
        /*001a*/ 	.short	(.L_5 - .L_4)
	.align		4
.L_4:
        /*001c*/ 	.word	index@(triton_poi_fused__softmax_0)
        /*0020*/ 	.word	0x00000000


	//----- nvinfo : EIATTR_MIN_STACK_SIZE
	.align		4
.L_5:
        /*0024*/ 	.byte	0x04, 0x12
        /*0026*/ 	.short	(.L_7 - .L_6)
	.align		4
.L_6:
        /*0028*/ 	.word	index@(triton_poi_fused__softmax_0)
        /*002c*/ 	.word	0x00000000
.L_7:


//--------------------- .nv.info.triton_poi_fused__softmax_0 --------------------------
	.section	.nv.info.triton_poi_fused__softmax_0,"",@"SHT_CUDA_INFO"
	.sectionflags	@""
	.align	4


	//----- nvinfo : EIATTR_CUDA_API_VERSION
	.align		4
        /*0000*/ 	.byte	0x04, 0x37
        /*0002*/ 	.short	(.L_9 - .L_8)
.L_8:
        /*0004*/ 	.word	0x0000007c


	//----- nvinfo : EIATTR_KPARAM_INFO
	.align		4
.L_9:
        /*0008*/ 	.byte	0x04, 0x17
        /*000a*/ 	.short	(.L_11 - .L_10)
.L_10:
        /*000c*/ 	.word	0x00000000
        /*0010*/ 	.short	0x0002
        /*0012*/ 	.short	0x0010
        /*0014*/ 	.byte	0x00, 0xf0, 0x11, 0x00


	//----- nvinfo : EIATTR_KPARAM_INFO
	.align		4
.L_11:
        /*0018*/ 	.byte	0x04, 0x17
        /*001a*/ 	.short	(.L_13 - .L_12)
.L_12:
        /*001c*/ 	.word	0x00000000
        /*0020*/ 	.short	0x0001
        /*0022*/ 	.short	0x0008
        /*0024*/ 	.byte	0x00, 0xf4, 0x21, 0x00


	//----- nvinfo : EIATTR_KPARAM_INFO
	.align		4
.L_13:
        /*0028*/ 	.byte	0x04, 0x17
        /*002a*/ 	.short	(.L_15 - .L_14)
.L_14:
        /*002c*/ 	.word	0x00000000
        /*0030*/ 	.short	0x0000
        /*0032*/ 	.short	0x0000
        /*0034*/ 	.byte	0x00, 0xf4, 0x21, 0x00


	//----- nvinfo : EIATTR_SPARSE_MMA_MASK
	.align		4
.L_15:
        /*0038*/ 	.byte	0x03, 0x50
        /*003a*/ 	.short	0x0000


	//----- nvinfo : EIATTR_MAXREG_COUNT
	.align		4
        /*003c*/ 	.byte	0x03, 0x1b
        /*003e*/ 	.short	0x00ff


	//----- nvinfo : EIATTR_EXIT_INSTR_OFFSETS
	.align		4
        /*0040*/ 	.byte	0x04, 0x1c
        /*0042*/ 	.short	(.L_17 - .L_16)


	//   ....[0]....
.L_16:
        /*0044*/ 	.word	0x00000300


	//   ....[1]....
        /*0048*/ 	.word	0x00000320


	//----- nvinfo : EIATTR_REQNTID
	.align		4
.L_17:
        /*004c*/ 	.byte	0x04, 0x10
        /*004e*/ 	.short	(.L_19 - .L_18)
.L_18:
        /*0050*/ 	.word	0x00000080
        /*0054*/ 	.word	0x00000001
        /*0058*/ 	.word	0x00000001


	//----- nvinfo : EIATTR_CBANK_PARAM_SIZE
	.align		4
.L_19:
        /*005c*/ 	.byte	0x03, 0x19
        /*005e*/ 	.short	0x0014


	//----- nvinfo : EIATTR_PARAM_CBANK
	.align		4
        /*0060*/ 	.byte	0x04, 0x0a
        /*0062*/ 	.short	(.L_21 - .L_20)
	.align		4
.L_20:
        /*0064*/ 	.word	index@(.nv.constant0.triton_poi_fused__softmax_0)
        /*0068*/ 	.short	0x0210
        /*006a*/ 	.short	0x0014


	//----- nvinfo : EIATTR_SW_WAR
	.align		4
.L_21:
        /*006c*/ 	.byte	0x04, 0x36
        /*006e*/ 	.short	(.L_23 - .L_22)
.L_22:
        /*0070*/ 	.word	0x00000008
.L_23:


//--------------------- .nv.callgraph             --------------------------
	.section	.nv.callgraph,"",@"SHT_CUDA_CALLGRAPH"
	.align	4
	.sectionentsize	8
	.align		4
        /*0000*/ 	.word	0x00000000
	.align		4
        /*0004*/ 	.word	0xffffffff
	.align		4
        /*0008*/ 	.word	0x00000000
	.align		4
        /*000c*/ 	.word	0xfffffffe
	.align		4
        /*0010*/ 	.word	0x00000000
	.align		4
        /*0014*/ 	.word	0xfffffffd
	.align		4
        /*0018*/ 	.word	0x00000000
	.align		4
        /*001c*/ 	.word	0xfffffffc


//--------------------- .text.triton_poi_fused__softmax_0 --------------------------
	.section	.text.triton_poi_fused__softmax_0,"ax",@progbits
	.align	128
        .global         triton_poi_fused__softmax_0
        .type           triton_poi_fused__softmax_0,@function
        .size           triton_poi_fused__softmax_0,(.L_x_1 - triton_poi_fused__softmax_0)
        .other          triton_poi_fused__softmax_0,@"STO_CUDA_ENTRY STV_DEFAULT"
triton_poi_fused__softmax_0:
.text.triton_poi_fused__softmax_0:
[----:B------:R-:W0:Y:S02]  /*0000*/  LDC R1, c[0x0][0x28] ;  /* 0x00000a00ff017b82 */ /* 0x000e240000000800 */
[----:B------:R-:W1:Y:S01]  /*0010*/  S2R R5, SR_TID.X ;  /* 0x0000000000057919 */ /* 0x000e620000002100 */
[----:B------:R-:W2:Y:S01]  /*0020*/  LDC.64 R2, c[0x0][0x210] ;  /* 0x00008400ff027b82 */ /* 0x000ea20000000a00 */
[----:B------:R-:W-:Y:S01]  /*0030*/  IMAD.MOV.U32 R17, RZ, RZ, RZ ;  /* 0x000000ffff117224 */ /* 0x000fe200078e00ff */
[----:B------:R-:W-:Y:S01]  /*0040*/  ULDC.64 UR4, c[0x0][0x208] ;  /* 0x0000820000047ab9 */ /* 0x000fe20000000a00 */
[----:B------:R-:W3:Y:S01]  /*0050*/  S2R R0, SR_CTAID.X ;  /* 0x0000000000007919 */ /* 0x000ee20000002500 */
[----:B-1----:R-:W-:-:S05]  /*0060*/  LOP3.LUT R5, R5, 0x7f, RZ, 0xc0, !PT ;  /* 0x0000007f05057812 */ /* 0x002fca00078ec0ff */
[----:B---3--:R-:W-:-:S04]  /*0070*/  IMAD R5, R0, 0x80, R5 ;  /* 0x0000008000057824 */ /* 0x008fc800078e0205 */
[C---:B------:R-:W-:Y:S01]  /*0080*/  IMAD.HI R0, R5.reuse, 0x66666667, RZ ;  /* 0x6666666705007827 */ /* 0x040fe200078e02ff */
[----:B------:R-:W-:-:S04]  /*0090*/  ISETP.GE.AND P0, PT, R5, 0x50, PT ;  /* 0x000000500500780c */ /* 0x000fc80003f06270 */
[----:B------:R-:W-:-:S04]  /*00a0*/  SHF.R.U32.HI R7, RZ, 0x1f, R0 ;  /* 0x0000001fff077819 */ /* 0x000fc80000011600 */
[CC--:B------:R-:W-:Y:S02]  /*00b0*/  LEA.HI.SX32 R4, R0.reuse, R7.reuse, 0x1f ;  /* 0x0000000700047211 */ /* 0x0c0fe400078ffaff */
[----:B------:R-:W-:-:S03]  /*00c0*/  LEA.HI.SX32 R7, R0, R7, 0x1d ;  /* 0x0000000700077211 */ /* 0x000fc600078feaff */
[----:B------:R-:W-:-:S04]  /*00d0*/  IMAD R4, R4, -0x5, R5 ;  /* 0xfffffffb04047824 */ /* 0x000fc800078e0205 */
[----:B------:R-:W-:-:S04]  /*00e0*/  IMAD R13, R7, 0x14, R4 ;  /* 0x00000014070d7824 */ /* 0x000fc800078e0204 */
[----:B--2---:R-:W-:Y:S01]  /*00f0*/  IMAD.WIDE R6, R13, 0x4, R2 ;  /* 0x000000040d067825 */ /* 0x004fe200078e0202 */
[----:B------:R-:W-:-:S04]  /*0100*/  IADD3 R9, R13, 0x5, RZ ;  /* 0x000000050d097810 */ /* 0x000fc80007ffe0ff */
[----:B------:R-:W2:Y:S01]  /*0110*/  @!P0 LDG.E.EL R17, desc[UR4][R6.64] ;  /* 0x0000000406118981 */ /* 0x000ea2000c2e1900 */
[----:B------:R-:W-:Y:S01]  /*0120*/  IMAD.MOV.U32 R4, RZ, RZ, RZ ;  /* 0x000000ffff047224 */ /* 0x000fe200078e00ff */
[----:B------:R-:W-:Y:S01]  /*0130*/  IADD3 R11, R13, 0xa, RZ ;  /* 0x0000000a0d0b7810 */ /* 0x000fe20007ffe0ff */
[----:B------:R-:W-:Y:S01]  /*0140*/  IMAD.WIDE R8, R9, 0x4, R2 ;  /* 0x0000000409087825 */ /* 0x000fe200078e0202 */
[----:B------:R-:W-:-:S04]  /*0150*/  CS2R R14, SRZ ;  /* 0x00000000000e7805 */ /* 0x000fc8000001ff00 */
[----:B------:R-:W3:Y:S01]  /*0160*/  @!P0 LDG.E.EL R4, desc[UR4][R8.64] ;  /* 0x0000000408048981 */ /* 0x000ee2000c2e1900 */
[----:B------:R-:W-:-:S05]  /*0170*/  IMAD.WIDE R10, R11, 0x4, R2 ;  /* 0x000000040b0a7825 */ /* 0x000fca00078e0202 */
[----:B------:R-:W4:Y:S01]  /*0180*/  @!P0 LDG.E.EL R14, desc[UR4][R10.64] ;  /* 0x000000040a0e8981 */ /* 0x000f22000c2e1900 */
[----:B------:R-:W-:-:S04]  /*0190*/  VIADD R13, R13, 0xf ;  /* 0x0000000f0d0d7836 */ /* 0x000fc80000000000 */
[----:B------:R-:W-:-:S05]  /*01a0*/  IMAD.WIDE R12, R13, 0x4, R2 ;  /* 0x000000040d0c7825 */ /* 0x000fca00078e0202 */
[----:B------:R-:W5:Y:S01]  /*01b0*/  @!P0 LDG.E.EL R15, desc[UR4][R12.64] ;  /* 0x000000040c0f8981 */ /* 0x000f62000c2e1900 */
[----:B------:R-:W-:Y:S01]  /*01c0*/  HFMA2.MMA R0, -RZ, RZ, 0, 0 ;  /* 0x00000000ff007435 */ /* 0x000fe200000001ff */
[----:B------:R-:W-:-:S09]  /*01d0*/  IMAD.WIDE R2, R5, 0x4, R2 ;  /* 0x0000000405027825 */ /* 0x000fd200078e0202 */
[----:B------:R1:W5:Y:S02]  /*01e0*/  @!P0 LDG.E R0, desc[UR4][R2.64] ;  /* 0x0000000402008981 */ /* 0x000364000c1e1900 */
[----:B-1----:R-:W1:Y:S02]  /*01f0*/  LDC.64 R2, c[0x0][0x218] ;  /* 0x00008600ff027b82 */ /* 0x002e640000000a00 */
[----:B-1----:R-:W-:Y:S01]  /*0200*/  IMAD.WIDE R2, R5, 0x4, R2 ;  /* 0x0000000405027825 */ /* 0x002fe200078e0202 */
[C---:B--2---:R-:W-:Y:S02]  /*0210*/  FSETP.NAN.AND P2, PT, R17.reuse, R17, PT ;  /* 0x000000111100720b */ /* 0x044fe40003f48000 */
[----:B---3--:R-:W-:-:S11]  /*0220*/  FSETP.GT.AND P1, PT, R17, R4, PT ;  /* 0x000000041100720b */ /* 0x008fd60003f24000 */
[----:B------:R-:W-:-:S04]  /*0230*/  @!P2 FSEL R17, R17, R4, P1 ;  /* 0x000000041111a208 */ /* 0x000fc80000800000 */
[C---:B----4-:R-:W-:Y:S02]  /*0240*/  FSETP.GT.AND P1, PT, R17.reuse, R14, PT ;  /* 0x0000000e1100720b */ /* 0x050fe40003f24000 */
[----:B------:R-:W-:-:S11]  /*0250*/  FSETP.NAN.AND P2, PT, R17, R17, PT ;  /* 0x000000111100720b */ /* 0x000fd60003f48000 */
[----:B------:R-:W-:-:S04]  /*0260*/  @!P1 FSEL R17, R17, R14, P2 ;  /* 0x0000000e11119208 */ /* 0x000fc80001000000 */
[C---:B-----5:R-:W-:Y:S02]  /*0270*/  FSETP.GT.AND P1, PT, R17.reuse, R15, PT ;  /* 0x0000000f1100720b */ /* 0x060fe40003f24000 */
[----:B------:R-:W-:-:S11]  /*0280*/  FSETP.NAN.AND P2, PT, R17, R17, PT ;  /* 0x000000111100720b */ /* 0x000fd60003f48000 */
[----:B------:R-:W-:-:S05]  /*0290*/  @!P1 FSEL R17, R17, R15, P2 ;  /* 0x0000000f11119208 */ /* 0x000fca0001000000 */
[----:B------:R-:W-:-:S04]  /*02a0*/  FADD R0, -R17, R0 ;  /* 0x0000000011007221 */ /* 0x000fc80000000100 */
[----:B------:R-:W-:-:S05]  /*02b0*/  FMUL R0, R0, 1.4426950216293334961 ;  /* 0x3fb8aa3b00007820 */ /* 0x000fca0000400000 */
[----:B------:R-:W-:-:S13]  /*02c0*/  FSETP.GEU.AND P1, PT, R0, -126, PT ;  /* 0xc2fc00000000780b */ /* 0x000fda0003f2e000 */
[----:B------:R-:W-:-:S04]  /*02d0*/  @!P1 FMUL R0, R0, 0.5 ;  /* 0x3f00000000009820 */ /* 0x000fc80000400000 */
[----:B------:R-:W1:Y:S02]  /*02e0*/  MUFU.EX2 R7, R0 ;  /* 0x0000000000077308 */ /* 0x000e640000000800 */
[----:B-1----:R-:W-:Y:S01]  /*02f0*/  @!P1 FMUL R7, R7, R7 ;  /* 0x0000000707079220 */ /* 0x002fe20000400000 */
[----:B------:R-:W-:Y:S06]  /*0300*/  @P0 EXIT ;  /* 0x000000000000094d */ /* 0x000fec0003800000 */
[----:B------:R-:W-:Y:S01]  /*0310*/  STG.E desc[UR4][R2.64], R7 ;  /* 0x0000000702007986 */ /* 0x000fe2000c101904 */
[----:B------:R-:W-:Y:S05]  /*0320*/  EXIT ;  /* 0x000000000000794d */ /* 0x000fea0003800000 */
.L_x_0:
[----:B------:R-:W-:-:S00]  /*0330*/  BRA `(.L_x_0) ;  /* 0xfffffffc00fc7947 */ /* 0x000fc0000383ffff */
[----:B------:R-:W-:-:S00]  /*0340*/  NOP ;  /* 0x0000000000007918 */ /* 0x000fc00000000000 */
        /* <DEDUP_REMOVED lines=11> */
.L_x_1:


//--------------------- .nv.constant0.triton_poi_fused__softmax_0 --------------------------
	.section	.nv.constant0.triton_poi_fused__softmax_0,"a",@progbits
	.sectionflags	@""
	.align	4
.nv.constant0.triton_poi_fused__softmax_0:
	.zero		548
